//
// Generated by NVIDIA NVVM Compiler
//
// Compiler Build ID: CL-36424714
// Cuda compilation tools, release 13.0, V13.0.88
// Based on NVVM 20.0.0
//

.version 9.0
.target sm_100
.address_size 64

	// .globl	_Z15matrixTransposePfS_ii
// _ZZ21matrixTransposeSharedPfS_iiE3mat has been demoted
// _ZZ23matrixTransposeUnrolledPfS_iiE3mat has been demoted
// _ZZ24matrixTransposeSharedwBCPfS_iiE3mat has been demoted

.visible .entry _Z15matrixTransposePfS_ii(
	.param .u64 .ptr .align 1 _Z15matrixTransposePfS_ii_param_0,
	.param .u64 .ptr .align 1 _Z15matrixTransposePfS_ii_param_1,
	.param .u32 _Z15matrixTransposePfS_ii_param_2,
	.param .u32 _Z15matrixTransposePfS_ii_param_3
)
{
	.reg .b32 	%r<13>;
	.reg .b32 	%f<2>;
	.reg .b64 	%rd<9>;

	ld.param.u64 	%rd1, [_Z15matrixTransposePfS_ii_param_0];
	ld.param.u64 	%rd2, [_Z15matrixTransposePfS_ii_param_1];
	ld.param.u32 	%r1, [_Z15matrixTransposePfS_ii_param_2];
	ld.param.u32 	%r2, [_Z15matrixTransposePfS_ii_param_3];
	cvta.to.global.u64 	%rd3, %rd2;
	cvta.to.global.u64 	%rd4, %rd1;
	mov.u32 	%r3, %ctaid.y;
	mov.u32 	%r4, %ntid.y;
	mov.u32 	%r5, %tid.y;
	mad.lo.s32 	%r6, %r3, %r4, %r5;
	mov.u32 	%r7, %ctaid.x;
	mov.u32 	%r8, %ntid.x;
	mov.u32 	%r9, %tid.x;
	mad.lo.s32 	%r10, %r7, %r8, %r9;
	mad.lo.s32 	%r11, %r1, %r6, %r10;
	mad.lo.s32 	%r12, %r2, %r10, %r6;
	mul.wide.s32 	%rd5, %r11, 4;
	add.s64 	%rd6, %rd4, %rd5;
	ld.global.f32 	%f1, [%rd6];
	mul.wide.s32 	%rd7, %r12, 4;
	add.s64 	%rd8, %rd3, %rd7;
	st.global.f32 	[%rd8], %f1;
	ret;

}
	// .globl	_Z21matrixTransposeSharedPfS_ii
.visible .entry _Z21matrixTransposeSharedPfS_ii(
	.param .u64 .ptr .align 1 _Z21matrixTransposeSharedPfS_ii_param_0,
	.param .u64 .ptr .align 1 _Z21matrixTransposeSharedPfS_ii_param_1,
	.param .u32 _Z21matrixTransposeSharedPfS_ii_param_2,
	.param .u32 _Z21matrixTransposeSharedPfS_ii_param_3
)
{
	.reg .pred 	%p<7>;
	.reg .b32 	%r<27>;
	.reg .b32 	%f<3>;
	.reg .b64 	%rd<9>;
	// demoted variable
	.shared .align 4 .b8 _ZZ21matrixTransposeSharedPfS_iiE3mat[4096];
	ld.param.u64 	%rd1, [_Z21matrixTransposeSharedPfS_ii_param_0];
	ld.param.u64 	%rd2, [_Z21matrixTransposeSharedPfS_ii_param_1];
	ld.param.u32 	%r7, [_Z21matrixTransposeSharedPfS_ii_param_2];
	ld.param.u32 	%r8, [_Z21matrixTransposeSharedPfS_ii_param_3];
	mov.u32 	%r9, %ctaid.x;
	mov.u32 	%r10, %ntid.x;
	mul.lo.s32 	%r11, %r9, %r10;
	mov.u32 	%r12, %ctaid.y;
	mov.u32 	%r13, %ntid.y;
	mul.lo.s32 	%r14, %r12, %r13;
	mov.u32 	%r1, %tid.y;
	add.s32 	%r2, %r14, %r1;
	mov.u32 	%r3, %tid.x;
	add.s32 	%r4, %r11, %r3;
	add.s32 	%r5, %r11, %r1;
	add.s32 	%r6, %r14, %r3;
	setp.ge.s32 	%p1, %r2, %r8;
	setp.ge.s32 	%p2, %r4, %r7;
	or.pred  	%p3, %p2, %p1;
	@%p3 bra 	$L__BB1_2;
	cvta.to.global.u64 	%rd3, %rd1;
	mad.lo.s32 	%r15, %r7, %r2, %r4;
	mul.wide.s32 	%rd4, %r15, 4;
	add.s64 	%rd5, %rd3, %rd4;
	ld.global.f32 	%f1, [%rd5];
	shl.b32 	%r16, %r3, 7;
	mov.u32 	%r17, _ZZ21matrixTransposeSharedPfS_iiE3mat;
	add.s32 	%r18, %r17, %r16;
	shl.b32 	%r19, %r1, 2;
	add.s32 	%r20, %r18, %r19;
	st.shared.f32 	[%r20], %f1;
$L__BB1_2:
	bar.sync 	0;
	setp.ge.s32 	%p4, %r6, %r7;
	setp.ge.s32 	%p5, %r5, %r8;
	or.pred  	%p6, %p4, %p5;
	@%p6 bra 	$L__BB1_4;
	shl.b32 	%r21, %r1, 7;
	mov.u32 	%r22, _ZZ21matrixTransposeSharedPfS_iiE3mat;
	add.s32 	%r23, %r22, %r21;
	shl.b32 	%r24, %r3, 2;
	add.s32 	%r25, %r23, %r24;
	ld.shared.f32 	%f2, [%r25];
	mad.lo.s32 	%r26, %r8, %r5, %r6;
	cvta.to.global.u64 	%rd6, %rd2;
	mul.wide.s32 	%rd7, %r26, 4;
	add.s64 	%rd8, %rd6, %rd7;
	st.global.f32 	[%rd8], %f2;
$L__BB1_4:
	ret;

}
	// .globl	_Z23matrixTransposeUnrolledPfS_ii
.visible .entry _Z23matrixTransposeUnrolledPfS_ii(
	.param .u64 .ptr .align 1 _Z23matrixTransposeUnrolledPfS_ii_param_0,
	.param .u64 .ptr .align 1 _Z23matrixTransposeUnrolledPfS_ii_param_1,
	.param .u32 _Z23matrixTransposeUnrolledPfS_ii_param_2,
	.param .u32 _Z23matrixTransposeUnrolledPfS_ii_param_3
)
{
	.reg .pred 	%p<25>;
	.reg .b32 	%r<37>;
	.reg .b32 	%f<9>;
	.reg .b64 	%rd<21>;
	// demoted variable
	.shared .align 4 .b8 _ZZ23matrixTransposeUnrolledPfS_iiE3mat[4224];
	ld.param.u64 	%rd3, [_Z23matrixTransposeUnrolledPfS_ii_param_0];
	ld.param.u64 	%rd4, [_Z23matrixTransposeUnrolledPfS_ii_param_1];
	ld.param.u32 	%r20, [_Z23matrixTransposeUnrolledPfS_ii_param_2];
	ld.param.u32 	%r19, [_Z23matrixTransposeUnrolledPfS_ii_param_3];
	cvta.to.global.u64 	%rd1, %rd3;
	cvta.to.global.u64 	%rd2, %rd4;
	mov.u32 	%r21, %ctaid.x;
	shl.b32 	%r1, %r21, 5;
	mov.u32 	%r2, %tid.x;
	add.s32 	%r3, %r1, %r2;
	mov.u32 	%r22, %ctaid.y;
	shl.b32 	%r4, %r22, 5;
	mov.u32 	%r5, %tid.y;
	add.s32 	%r23, %r4, %r5;
	setp.ge.s32 	%p1, %r3, %r19;
	shl.b32 	%r24, %r2, 2;
	mov.u32 	%r25, _ZZ23matrixTransposeUnrolledPfS_iiE3mat;
	add.s32 	%r7, %r25, %r24;
	setp.ge.s32 	%p2, %r23, %r20;
	mad.lo.s32 	%r8, %r5, 132, %r7;
	or.pred  	%p3, %p1, %p2;
	@%p3 bra 	$L__BB2_2;
	mad.lo.s32 	%r26, %r23, %r19, %r3;
	mul.wide.s32 	%rd5, %r26, 4;
	add.s64 	%rd6, %rd1, %rd5;
	ld.global.f32 	%f1, [%rd6];
	st.shared.f32 	[%r8], %f1;
$L__BB2_2:
	setp.ge.s32 	%p4, %r3, %r19;
	add.s32 	%r9, %r23, 8;
	setp.ge.s32 	%p5, %r9, %r20;
	or.pred  	%p6, %p4, %p5;
	@%p6 bra 	$L__BB2_4;
	mad.lo.s32 	%r27, %r9, %r19, %r3;
	mul.wide.s32 	%rd7, %r27, 4;
	add.s64 	%rd8, %rd1, %rd7;
	ld.global.f32 	%f2, [%rd8];
	st.shared.f32 	[%r8+1056], %f2;
$L__BB2_4:
	setp.ge.s32 	%p7, %r3, %r19;
	add.s32 	%r10, %r23, 16;
	setp.ge.s32 	%p8, %r10, %r20;
	or.pred  	%p9, %p7, %p8;
	@%p9 bra 	$L__BB2_6;
	mad.lo.s32 	%r28, %r10, %r19, %r3;
	mul.wide.s32 	%rd9, %r28, 4;
	add.s64 	%rd10, %rd1, %rd9;
	ld.global.f32 	%f3, [%rd10];
	st.shared.f32 	[%r8+2112], %f3;
$L__BB2_6:
	setp.ge.s32 	%p10, %r3, %r19;
	add.s32 	%r11, %r23, 24;
	setp.ge.s32 	%p11, %r11, %r20;
	or.pred  	%p12, %p10, %p11;
	@%p12 bra 	$L__BB2_8;
	mad.lo.s32 	%r29, %r11, %r19, %r3;
	mul.wide.s32 	%rd11, %r29, 4;
	add.s64 	%rd12, %rd1, %rd11;
	ld.global.f32 	%f4, [%rd12];
	st.shared.f32 	[%r8+3168], %f4;
$L__BB2_8:
	bar.sync 	0;
	add.s32 	%r12, %r4, %r2;
	add.s32 	%r13, %r1, %r5;
	setp.ge.s32 	%p13, %r12, %r20;
	shl.b32 	%r30, %r2, 7;
	add.s32 	%r31, %r7, %r30;
	setp.ge.s32 	%p14, %r13, %r19;
	shl.b32 	%r32, %r5, 2;
	add.s32 	%r14, %r31, %r32;
	or.pred  	%p15, %p13, %p14;
	@%p15 bra 	$L__BB2_10;
	ld.shared.f32 	%f5, [%r14];
	mad.lo.s32 	%r33, %r13, %r20, %r12;
	mul.wide.s32 	%rd13, %r33, 4;
	add.s64 	%rd14, %rd2, %rd13;
	st.global.f32 	[%rd14], %f5;
$L__BB2_10:
	setp.ge.s32 	%p16, %r12, %r20;
	add.s32 	%r15, %r13, 8;
	setp.ge.s32 	%p17, %r15, %r19;
	or.pred  	%p18, %p16, %p17;
	@%p18 bra 	$L__BB2_12;
	ld.shared.f32 	%f6, [%r14+32];
	mad.lo.s32 	%r34, %r15, %r20, %r12;
	mul.wide.s32 	%rd15, %r34, 4;
	add.s64 	%rd16, %rd2, %rd15;
	st.global.f32 	[%rd16], %f6;
$L__BB2_12:
	setp.ge.s32 	%p19, %r12, %r20;
	add.s32 	%r16, %r13, 16;
	setp.ge.s32 	%p20, %r16, %r19;
	or.pred  	%p21, %p19, %p20;
	@%p21 bra 	$L__BB2_14;
	ld.shared.f32 	%f7, [%r14+64];
	mad.lo.s32 	%r35, %r16, %r20, %r12;
	mul.wide.s32 	%rd17, %r35, 4;
	add.s64 	%rd18, %rd2, %rd17;
	st.global.f32 	[%rd18], %f7;
$L__BB2_14:
	setp.ge.s32 	%p22, %r12, %r20;
	add.s32 	%r17, %r13, 24;
	setp.ge.s32 	%p23, %r17, %r19;
	or.pred  	%p24, %p22, %p23;
	@%p24 bra 	$L__BB2_16;
	ld.shared.f32 	%f8, [%r14+96];
	mad.lo.s32 	%r36, %r17, %r20, %r12;
	mul.wide.s32 	%rd19, %r36, 4;
	add.s64 	%rd20, %rd2, %rd19;
	st.global.f32 	[%rd20], %f8;
$L__BB2_16:
	ret;

}
	// .globl	_Z24matrixTransposeSharedwBCPfS_ii
.visible .entry _Z24matrixTransposeSharedwBCPfS_ii(
	.param .u64 .ptr .align 1 _Z24matrixTransposeSharedwBCPfS_ii_param_0,
	.param .u64 .ptr .align 1 _Z24matrixTransposeSharedwBCPfS_ii_param_1,
	.param .u32 _Z24matrixTransposeSharedwBCPfS_ii_param_2,
	.param .u32 _Z24matrixTransposeSharedwBCPfS_ii_param_3
)
{
	.reg .pred 	%p<7>;
	.reg .b32 	%r<25>;
	.reg .b32 	%f<3>;
	.reg .b64 	%rd<9>;
	// demoted variable
	.shared .align 4 .b8 _ZZ24matrixTransposeSharedwBCPfS_iiE3mat[4224];
	ld.param.u64 	%rd1, [_Z24matrixTransposeSharedwBCPfS_ii_param_0];
	ld.param.u64 	%rd2, [_Z24matrixTransposeSharedwBCPfS_ii_param_1];
	ld.param.u32 	%r7, [_Z24matrixTransposeSharedwBCPfS_ii_param_2];
	ld.param.u32 	%r8, [_Z24matrixTransposeSharedwBCPfS_ii_param_3];
	mov.u32 	%r9, %ctaid.x;
	mov.u32 	%r10, %ntid.x;
	mul.lo.s32 	%r11, %r9, %r10;
	mov.u32 	%r12, %ctaid.y;
	mov.u32 	%r13, %ntid.y;
	mul.lo.s32 	%r14, %r12, %r13;
	mov.u32 	%r1, %tid.y;
	add.s32 	%r2, %r14, %r1;
	mov.u32 	%r3, %tid.x;
	add.s32 	%r4, %r11, %r3;
	add.s32 	%r5, %r11, %r1;
	add.s32 	%r6, %r14, %r3;
	setp.ge.s32 	%p1, %r2, %r8;
	setp.ge.s32 	%p2, %r4, %r7;
	or.pred  	%p3, %p2, %p1;
	@%p3 bra 	$L__BB3_2;
	cvta.to.global.u64 	%rd3, %rd1;
	mad.lo.s32 	%r15, %r7, %r2, %r4;
	mul.wide.s32 	%rd4, %r15, 4;
	add.s64 	%rd5, %rd3, %rd4;
	ld.global.f32 	%f1, [%rd5];
	mov.u32 	%r16, _ZZ24matrixTransposeSharedwBCPfS_iiE3mat;
	mad.lo.s32 	%r17, %r3, 132, %r16;
	shl.b32 	%r18, %r1, 2;
	add.s32 	%r19, %r17, %r18;
	st.shared.f32 	[%r19], %f1;
$L__BB3_2:
	bar.sync 	0;
	setp.ge.s32 	%p4, %r6, %r7;
	setp.ge.s32 	%p5, %r5, %r8;
	or.pred  	%p6, %p4, %p5;
	@%p6 bra 	$L__BB3_4;
	mov.u32 	%r20, _ZZ24matrixTransposeSharedwBCPfS_iiE3mat;
	mad.lo.s32 	%r21, %r1, 132, %r20;
	shl.b32 	%r22, %r3, 2;
	add.s32 	%r23, %r21, %r22;
	ld.shared.f32 	%f2, [%r23];
	mad.lo.s32 	%r24, %r8, %r5, %r6;
	cvta.to.global.u64 	%rd6, %rd2;
	mul.wide.s32 	%rd7, %r24, 4;
	add.s64 	%rd8, %rd6, %rd7;
	st.global.f32 	[%rd8], %f2;
$L__BB3_4:
	ret;

}


// ===== COMPILED SASS (sm_100) =====

	.target	sm_100

	.elftype	@"ET_EXEC"


//--------------------- .note.nv.tkinfo           --------------------------
	.section	.note.nv.tkinfo,"",@"SHT_NOTE"
	.sectionflags	@"SHF_NOTE_NV_TKINFO"
	.tkinfo
        /*0018*/ 	.word	0x00000002
        /*0030*/ 	.string	""
        /*0030*/ 	.string	"ptxas"
        /*0030*/ 	.string	"Cuda compilation tools, release 13.0, V13.0.88"
        /*0030*/ 	.string	"Build cuda_13.0.r13.0/compiler.36424714_0"
        /*0030*/ 	.string	"-arch sm_100 -m 64 "



//--------------------- .note.nv.cuinfo           --------------------------
	.section	.note.nv.cuinfo,"",@"SHT_NOTE"
	.sectionflags	@"SHF_NOTE_NV_CUINFO"
        /*0018*/ 	.short	0x0002
        /*001a*/ 	.short	0x0064
        /*001c*/ 	.short	0x0082
	.zero		2


//--------------------- .nv.info                  --------------------------
	.section	.nv.info,"",@"SHT_CUDA_INFO"
	.align	4


	//----- nvinfo : EIATTR_REGCOUNT
	.align		4
        /*0000*/ 	.byte	0x04, 0x2f
        /*0002*/ 	.short	(.L_1 - .L_0)
	.align		4
.L_0:
        /*0004*/ 	.word	index@(_Z15matrixTransposePfS_ii)
        /*0008*/ 	.word	0x0000000a


	//----- nvinfo : EIATTR_FRAME_SIZE
	.align		4
.L_1:
        /*000c*/ 	.byte	0x04, 0x11
        /*000e*/ 	.short	(.L_3 - .L_2)
	.align		4
.L_2:
        /*0010*/ 	.word	index@(_Z15matrixTransposePfS_ii)
        /*0014*/ 	.word	0x00000000


	//----- nvinfo : EIATTR_REGCOUNT
	.align		4
.L_3:
        /*0018*/ 	.byte	0x04, 0x2f
        /*001a*/ 	.short	(.L_5 - .L_4)
	.align		4
.L_4:
        /*001c*/ 	.word	index@(_Z21matrixTransposeSharedPfS_ii)
        /*0020*/ 	.word	0x0000000e


	//----- nvinfo : EIATTR_FRAME_SIZE
	.align		4
.L_5:
        /*0024*/ 	.byte	0x04, 0x11
        /*0026*/ 	.short	(.L_7 - .L_6)
	.align		4
.L_6:
        /*0028*/ 	.word	index@(_Z21matrixTransposeSharedPfS_ii)
        /*002c*/ 	.word	0x00000000


	//----- nvinfo : EIATTR_REGCOUNT
	.align		4
.L_7:
        /*0030*/ 	.byte	0x04, 0x2f
        /*0032*/ 	.short	(.L_9 - .L_8)
	.align		4
.L_8:
        /*0034*/ 	.word	index@(_Z23matrixTransposeUnrolledPfS_ii)
        /*0038*/ 	.word	0x00000019


	//----- nvinfo : EIATTR_FRAME_SIZE
	.align		4
.L_9:
        /*003c*/ 	.byte	0x04, 0x11
        /*003e*/ 	.short	(.L_11 - .L_10)
	.align		4
.L_10:
        /*0040*/ 	.word	index@(_Z23matrixTransposeUnrolledPfS_ii)
        /*0044*/ 	.word	0x00000000


	//----- nvinfo : EIATTR_REGCOUNT
	.align		4
.L_11:
        /*0048*/ 	.byte	0x04, 0x2f
        /*004a*/ 	.short	(.L_13 - .L_12)
	.align		4
.L_12:
        /*004c*/ 	.word	index@(_Z24matrixTransposeSharedwBCPfS_ii)
        /*0050*/ 	.word	0x0000000e


	//----- nvinfo : EIATTR_FRAME_SIZE
	.align		4
.L_13:
        /*0054*/ 	.byte	0x04, 0x11
        /*0056*/ 	.short	(.L_15 - .L_14)
	.align		4
.L_14:
        /*0058*/ 	.word	index@(_Z24matrixTransposeSharedwBCPfS_ii)
        /*005c*/ 	.word	0x00000000


	//----- nvinfo : EIATTR_MIN_STACK_SIZE
	.align		4
.L_15:
        /*0060*/ 	.byte	0x04, 0x12
        /*0062*/ 	.short	(.L_17 - .L_16)
	.align		4
.L_16:
        /*0064*/ 	.word	index@(_Z24matrixTransposeSharedwBCPfS_ii)
        /*0068*/ 	.word	0x00000000


	//----- nvinfo : EIATTR_MIN_STACK_SIZE
	.align		4
.L_17:
        /*006c*/ 	.byte	0x04, 0x12
        /*006e*/ 	.short	(.L_19 - .L_18)
	.align		4
.L_18:
        /*0070*/ 	.word	index@(_Z23matrixTransposeUnrolledPfS_ii)
        /*0074*/ 	.word	0x00000000


	//----- nvinfo : EIATTR_MIN_STACK_SIZE
	.align		4
.L_19:
        /*0078*/ 	.byte	0x04, 0x12
        /*007a*/ 	.short	(.L_21 - .L_20)
	.align		4
.L_20:
        /*007c*/ 	.word	index@(_Z21matrixTransposeSharedPfS_ii)
        /*0080*/ 	.word	0x00000000


	//----- nvinfo : EIATTR_MIN_STACK_SIZE
	.align		4
.L_21:
        /*0084*/ 	.byte	0x04, 0x12
        /*0086*/ 	.short	(.L_23 - .L_22)
	.align		4
.L_22:
        /*0088*/ 	.word	index@(_Z15matrixTransposePfS_ii)
        /*008c*/ 	.word	0x00000000
.L_23:


//--------------------- .nv.compat                --------------------------
	.section	.nv.compat,"",@"SHT_CUDA_COMPAT_INFO"
	.align	4
        /*0000*/ 	.byte	0x02, 0x09, 0x00, 0x00, 0x02, 0x02, 0x01, 0x00, 0x02, 0x05, 0x05, 0x00, 0x03, 0x07, 0x01, 0x01
        /*0010*/ 	.byte	0x02, 0x03, 0x00, 0x00, 0x02, 0x06, 0x01, 0x00, 0x04, 0x0b, 0x08, 0x00, 0x09, 0x00, 0x00, 0x00
        /*0020*/ 	.byte	0x00, 0x00, 0x00, 0x00


//--------------------- .nv.info._Z24matrixTransposeSharedwBCPfS_ii --------------------------
	.section	.nv.info._Z24matrixTransposeSharedwBCPfS_ii,"",@"SHT_CUDA_INFO"
	.sectionflags	@""
	.align	4


	//----- nvinfo : EIATTR_CUDA_API_VERSION
	.align		4
        /*0000*/ 	.byte	0x04, 0x37
        /*0002*/ 	.short	(.L_25 - .L_24)
.L_24:
        /*0004*/ 	.word	0x00000082


	//----- nvinfo : EIATTR_KPARAM_INFO
	.align		4
.L_25:
        /*0008*/ 	.byte	0x04, 0x17
        /*000a*/ 	.short	(.L_27 - .L_26)
.L_26:
        /*000c*/ 	.word	0x00000000
        /*0010*/ 	.short	0x0003
        /*0012*/ 	.short	0x0014
        /*0014*/ 	.byte	0x00, 0xf0, 0x11, 0x00


	//----- nvinfo : EIATTR_KPARAM_INFO
	.align		4
.L_27:
        /*0018*/ 	.byte	0x04, 0x17
        /*001a*/ 	.short	(.L_29 - .L_28)
.L_28:
        /*001c*/ 	.word	0x00000000
        /*0020*/ 	.short	0x0002
        /*0022*/ 	.short	0x0010
        /*0024*/ 	.byte	0x00, 0xf0, 0x11, 0x00


	//----- nvinfo : EIATTR_KPARAM_INFO
	.align		4
.L_29:
        /*0028*/ 	.byte	0x04, 0x17
        /*002a*/ 	.short	(.L_31 - .L_30)
.L_30:
        /*002c*/ 	.word	0x00000000
        /*0030*/ 	.short	0x0001
        /*0032*/ 	.short	0x0008
        /*0034*/ 	.byte	0x00, 0xf5, 0x21, 0x00


	//----- nvinfo : EIATTR_KPARAM_INFO
	.align		4
.L_31:
        /*0038*/ 	.byte	0x04, 0x17
        /*003a*/ 	.short	(.L_33 - .L_32)
.L_32:
        /*003c*/ 	.word	0x00000000
        /*0040*/ 	.short	0x0000
        /*0042*/ 	.short	0x0000
        /*0044*/ 	.byte	0x00, 0xf5, 0x21, 0x00


	//----- nvinfo : EIATTR_SPARSE_MMA_MASK
	.align		4
.L_33:
        /*0048*/ 	.byte	0x03, 0x50
        /*004a*/ 	.short	0x0000


	//----- nvinfo : EIATTR_MAXREG_COUNT
	.align		4
        /*004c*/ 	.byte	0x03, 0x1b
        /*004e*/ 	.short	0x00ff


	//----- nvinfo : EIATTR_NUM_BARRIERS
	.align		4
        /*0050*/ 	.byte	0x02, 0x4c
        /*0052*/ 	.byte	0x01
	.zero		1


	//----- nvinfo : EIATTR_MERCURY_ISA_VERSION
	.align		4
        /*0054*/ 	.byte	0x03, 0x5f
        /*0056*/ 	.short	0x0101


	//----- nvinfo : EIATTR_VRC_CTA_INIT_COUNT
	.align		4
        /*0058*/ 	.byte	0x02, 0x4a
	.zero		1
	.zero		1


	//----- nvinfo : EIATTR_EXIT_INSTR_OFFSETS
	.align		4
        /*005c*/ 	.byte	0x04, 0x1c
        /*005e*/ 	.short	(.L_35 - .L_34)


	//   ....[0]....
.L_34:
        /*0060*/ 	.word	0x000001c0


	//   ....[1]....
        /*0064*/ 	.word	0x00000270


	//----- nvinfo : EIATTR_CBANK_PARAM_SIZE
	.align		4
.L_35:
        /*0068*/ 	.byte	0x03, 0x19
        /*006a*/ 	.short	0x0018


	//----- nvinfo : EIATTR_PARAM_CBANK
	.align		4
        /*006c*/ 	.byte	0x04, 0x0a
        /*006e*/ 	.short	(.L_37 - .L_36)
	.align		4
.L_36:
        /*0070*/ 	.word	index@(.nv.constant0._Z24matrixTransposeSharedwBCPfS_ii)
        /*0074*/ 	.short	0x0380
        /*0076*/ 	.short	0x0018


	//----- nvinfo : EIATTR_SW_WAR
	.align		4
.L_37:
        /*0078*/ 	.byte	0x04, 0x36
        /*007a*/ 	.short	(.L_39 - .L_38)
.L_38:
        /*007c*/ 	.word	0x00000008
.L_39:


//--------------------- .nv.info._Z23matrixTransposeUnrolledPfS_ii --------------------------
	.section	.nv.info._Z23matrixTransposeUnrolledPfS_ii,"",@"SHT_CUDA_INFO"
	.sectionflags	@""
	.align	4


	//----- nvinfo : EIATTR_CUDA_API_VERSION
	.align		4
        /*0000*/ 	.byte	0x04, 0x37
        /*0002*/ 	.short	(.L_41 - .L_40)
.L_40:
        /*0004*/ 	.word	0x00000082


	//----- nvinfo : EIATTR_KPARAM_INFO
	.align		4
.L_41:
        /*0008*/ 	.byte	0x04, 0x17
        /*000a*/ 	.short	(.L_43 - .L_42)
.L_42:
        /*000c*/ 	.word	0x00000000
        /*0010*/ 	.short	0x0003
        /*0012*/ 	.short	0x0014
        /*0014*/ 	.byte	0x00, 0xf0, 0x11, 0x00


	//----- nvinfo : EIATTR_KPARAM_INFO
	.align		4
.L_43:
        /*0018*/ 	.byte	0x04, 0x17
        /*001a*/ 	.short	(.L_45 - .L_44)
.L_44:
        /*001c*/ 	.word	0x00000000
        /*0020*/ 	.short	0x0002
        /*0022*/ 	.short	0x0010
        /*0024*/ 	.byte	0x00, 0xf0, 0x11, 0x00


	//----- nvinfo : EIATTR_KPARAM_INFO
	.align		4
.L_45:
        /*0028*/ 	.byte	0x04, 0x17
        /*002a*/ 	.short	(.L_47 - .L_46)
.L_46:
        /*002c*/ 	.word	0x00000000
        /*0030*/ 	.short	0x0001
        /*0032*/ 	.short	0x0008
        /*0034*/ 	.byte	0x00, 0xf5, 0x21, 0x00


	//----- nvinfo : EIATTR_KPARAM_INFO
	.align		4
.L_47:
        /*0038*/ 	.byte	0x04, 0x17
        /*003a*/ 	.short	(.L_49 - .L_48)
.L_48:
        /*003c*/ 	.word	0x00000000
        /*0040*/ 	.short	0x0000
        /*0042*/ 	.short	0x0000
        /*0044*/ 	.byte	0x00, 0xf5, 0x21, 0x00


	//----- nvinfo : EIATTR_SPARSE_MMA_MASK
	.align		4
.L_49:
        /*0048*/ 	.byte	0x03, 0x50
        /*004a*/ 	.short	0x0000


	//----- nvinfo : EIATTR_MAXREG_COUNT
	.align		4
        /*004c*/ 	.byte	0x03, 0x1b
        /*004e*/ 	.short	0x00ff


	//----- nvinfo : EIATTR_NUM_BARRIERS
	.align		4
        /*0050*/ 	.byte	0x02, 0x4c
        /*0052*/ 	.byte	0x01
	.zero		1


	//----- nvinfo : EIATTR_MERCURY_ISA_VERSION
	.align		4
        /*0054*/ 	.byte	0x03, 0x5f
        /*0056*/ 	.short	0x0101


	//----- nvinfo : EIATTR_VRC_CTA_INIT_COUNT
	.align		4
        /*0058*/ 	.byte	0x02, 0x4a
	.zero		1
	.zero		1


	//----- nvinfo : EIATTR_EXIT_INSTR_OFFSETS
	.align		4
        /*005c*/ 	.byte	0x04, 0x1c
        /*005e*/ 	.short	(.L_51 - .L_50)


	//   ....[0]....
.L_50:
        /*0060*/ 	.word	0x000004c0


	//   ....[1]....
        /*0064*/ 	.word	0x00000520


	//----- nvinfo : EIATTR_CBANK_PARAM_SIZE
	.align		4
.L_51:
        /*0068*/ 	.byte	0x03, 0x19
        /*006a*/ 	.short	0x0018


	//----- nvinfo : EIATTR_PARAM_CBANK
	.align		4
        /*006c*/ 	.byte	0x04, 0x0a
        /*006e*/ 	.short	(.L_53 - .L_52)
	.align		4
.L_52:
        /*0070*/ 	.word	index@(.nv.constant0._Z23matrixTransposeUnrolledPfS_ii)
        /*0074*/ 	.short	0x0380
        /*0076*/ 	.short	0x0018


	//----- nvinfo : EIATTR_SW_WAR
	.align		4
.L_53:
        /*0078*/ 	.byte	0x04, 0x36
        /*007a*/ 	.short	(.L_55 - .L_54)
.L_54:
        /*007c*/ 	.word	0x00000008
.L_55:


//--------------------- .nv.info._Z21matrixTransposeSharedPfS_ii --------------------------
	.section	.nv.info._Z21matrixTransposeSharedPfS_ii,"",@"SHT_CUDA_INFO"
	.sectionflags	@""
	.align	4


	//----- nvinfo : EIATTR_CUDA_API_VERSION
	.align		4
        /*0000*/ 	.byte	0x04, 0x37
        /*0002*/ 	.short	(.L_57 - .L_56)
.L_56:
        /*0004*/ 	.word	0x00000082


	//----- nvinfo : EIATTR_KPARAM_INFO
	.align		4
.L_57:
        /*0008*/ 	.byte	0x04, 0x17
        /*000a*/ 	.short	(.L_59 - .L_58)
.L_58:
        /*000c*/ 	.word	0x00000000
        /*0010*/ 	.short	0x0003
        /*0012*/ 	.short	0x0014
        /*0014*/ 	.byte	0x00, 0xf0, 0x11, 0x00


	//----- nvinfo : EIATTR_KPARAM_INFO
	.align		4
.L_59:
        /*0018*/ 	.byte	0x04, 0x17
        /*001a*/ 	.short	(.L_61 - .L_60)
.L_60:
        /*001c*/ 	.word	0x00000000
        /*0020*/ 	.short	0x0002
        /*0022*/ 	.short	0x0010
        /*0024*/ 	.byte	0x00, 0xf0, 0x11, 0x00


	//----- nvinfo : EIATTR_KPARAM_INFO
	.align		4
.L_61:
        /*0028*/ 	.byte	0x04, 0x17
        /*002a*/ 	.short	(.L_63 - .L_62)
.L_62:
        /*002c*/ 	.word	0x00000000
        /*0030*/ 	.short	0x0001
        /*0032*/ 	.short	0x0008
        /*0034*/ 	.byte	0x00, 0xf5, 0x21, 0x00


	//----- nvinfo : EIATTR_KPARAM_INFO
	.align		4
.L_63:
        /*0038*/ 	.byte	0x04, 0x17
        /*003a*/ 	.short	(.L_65 - .L_64)
.L_64:
        /*003c*/ 	.word	0x00000000
        /*0040*/ 	.short	0x0000
        /*0042*/ 	.short	0x0000
        /*0044*/ 	.byte	0x00, 0xf5, 0x21, 0x00


	//----- nvinfo : EIATTR_SPARSE_MMA_MASK
	.align		4
.L_65:
        /*0048*/ 	.byte	0x03, 0x50
        /*004a*/ 	.short	0x0000


	//----- nvinfo : EIATTR_MAXREG_COUNT
	.align		4
        /*004c*/ 	.byte	0x03, 0x1b
        /*004e*/ 	.short	0x00ff


	//----- nvinfo : EIATTR_NUM_BARRIERS
	.align		4
        /*0050*/ 	.byte	0x02, 0x4c
        /*0052*/ 	.byte	0x01
	.zero		1


	//----- nvinfo : EIATTR_MERCURY_ISA_VERSION
	.align		4
        /*0054*/ 	.byte	0x03, 0x5f
        /*0056*/ 	.short	0x0101


	//----- nvinfo : EIATTR_VRC_CTA_INIT_COUNT
	.align		4
        /*0058*/ 	.byte	0x02, 0x4a
	.zero		1
	.zero		1


	//----- nvinfo : EIATTR_EXIT_INSTR_OFFSETS
	.align		4
        /*005c*/ 	.byte	0x04, 0x1c
        /*005e*/ 	.short	(.L_67 - .L_66)


	//   ....[0]....
.L_66:
        /*0060*/ 	.word	0x000001c0


	//   ....[1]....
        /*0064*/ 	.word	0x00000270


	//----- nvinfo : EIATTR_CBANK_PARAM_SIZE
	.align		4
.L_67:
        /*0068*/ 	.byte	0x03, 0x19
        /*006a*/ 	.short	0x0018


	//----- nvinfo : EIATTR_PARAM_CBANK
	.align		4
        /*006c*/ 	.byte	0x04, 0x0a
        /*006e*/ 	.short	(.L_69 - .L_68)
	.align		4
.L_68:
        /*0070*/ 	.word	index@(.nv.constant0._Z21matrixTransposeSharedPfS_ii)
        /*0074*/ 	.short	0x0380
        /*0076*/ 	.short	0x0018


	//----- nvinfo : EIATTR_SW_WAR
	.align		4
.L_69:
        /*0078*/ 	.byte	0x04, 0x36
        /*007a*/ 	.short	(.L_71 - .L_70)
.L_70:
        /*007c*/ 	.word	0x00000008
.L_71:


//--------------------- .nv.info._Z15matrixTransposePfS_ii --------------------------
	.section	.nv.info._Z15matrixTransposePfS_ii,"",@"SHT_CUDA_INFO"
	.sectionflags	@""
	.align	4


	//----- nvinfo : EIATTR_CUDA_API_VERSION
	.align		4
        /*0000*/ 	.byte	0x04, 0x37
        /*0002*/ 	.short	(.L_73 - .L_72)
.L_72:
        /*0004*/ 	.word	0x00000082


	//----- nvinfo : EIATTR_KPARAM_INFO
	.align		4
.L_73:
        /*0008*/ 	.byte	0x04, 0x17
        /*000a*/ 	.short	(.L_75 - .L_74)
.L_74:
        /*000c*/ 	.word	0x00000000
        /*0010*/ 	.short	0x0003
        /*0012*/ 	.short	0x0014
        /*0014*/ 	.byte	0x00, 0xf0, 0x11, 0x00


	//----- nvinfo : EIATTR_KPARAM_INFO
	.align		4
.L_75:
        /*0018*/ 	.byte	0x04, 0x17
        /*001a*/ 	.short	(.L_77 - .L_76)
.L_76:
        /*001c*/ 	.word	0x00000000
        /*0020*/ 	.short	0x0002
        /*0022*/ 	.short	0x0010
        /*0024*/ 	.byte	0x00, 0xf0, 0x11, 0x00


	//----- nvinfo : EIATTR_KPARAM_INFO
	.align		4
.L_77:
        /*0028*/ 	.byte	0x04, 0x17
        /*002a*/ 	.short	(.L_79 - .L_78)
.L_78:
        /*002c*/ 	.word	0x00000000
        /*0030*/ 	.short	0x0001
        /*0032*/ 	.short	0x0008
        /*0034*/ 	.byte	0x00, 0xf5, 0x21, 0x00


	//----- nvinfo : EIATTR_KPARAM_INFO
	.align		4
.L_79:
        /*0038*/ 	.byte	0x04, 0x17
        /*003a*/ 	.short	(.L_81 - .L_80)
.L_80:
        /*003c*/ 	.word	0x00000000
        /*0040*/ 	.short	0x0000
        /*0042*/ 	.short	0x0000
        /*0044*/ 	.byte	0x00, 0xf5, 0x21, 0x00


	//----- nvinfo : EIATTR_SPARSE_MMA_MASK
	.align		4
.L_81:
        /*0048*/ 	.byte	0x03, 0x50
        /*004a*/ 	.short	0x0000


	//----- nvinfo : EIATTR_MAXREG_COUNT
	.align		4
        /*004c*/ 	.byte	0x03, 0x1b
        /*004e*/ 	.short	0x00ff


	//----- nvinfo : EIATTR_MERCURY_ISA_VERSION
	.align		4
        /*0050*/ 	.byte	0x03, 0x5f
        /*0052*/ 	.short	0x0101


	//----- nvinfo : EIATTR_VRC_CTA_INIT_COUNT
	.align		4
        /*0054*/ 	.byte	0x02, 0x4a
	.zero		1
	.zero		1


	//----- nvinfo : EIATTR_EXIT_INSTR_OFFSETS
	.align		4
        /*0058*/ 	.byte	0x04, 0x1c
        /*005a*/ 	.short	(.L_83 - .L_82)


	//   ....[0]....
.L_82:
        /*005c*/ 	.word	0x00000130


	//----- nvinfo : EIATTR_CBANK_PARAM_SIZE
	.align		4
.L_83:
        /*0060*/ 	.byte	0x03, 0x19
        /*0062*/ 	.short	0x0018


	//----- nvinfo : EIATTR_PARAM_CBANK
	.align		4
        /*0064*/ 	.byte	0x04, 0x0a
        /*0066*/ 	.short	(.L_85 - .L_84)
	.align		4
.L_84:
        /*0068*/ 	.word	index@(.nv.constant0._Z15matrixTransposePfS_ii)
        /*006c*/ 	.short	0x0380
        /*006e*/ 	.short	0x0018


	//----- nvinfo : EIATTR_SW_WAR
	.align		4
.L_85:
        /*0070*/ 	.byte	0x04, 0x36
        /*0072*/ 	.short	(.L_87 - .L_86)
.L_86:
        /*0074*/ 	.word	0x00000008
.L_87:


//--------------------- .nv.callgraph             --------------------------
	.section	.nv.callgraph,"",@"SHT_CUDA_CALLGRAPH"
	.align	4
	.sectionentsize	8
	.align		4
        /*0000*/ 	.word	0x00000000
	.align		4
        /*0004*/ 	.word	0xffffffff
	.align		4
        /*0008*/ 	.word	0x00000000
	.align		4
        /*000c*/ 	.word	0xfffffffe
	.align		4
        /*0010*/ 	.word	0x00000000
	.align		4
        /*0014*/ 	.word	0xfffffffd
	.align		4
        /*0018*/ 	.word	0x00000000
	.align		4
        /*001c*/ 	.word	0xfffffffc


//--------------------- .text._Z24matrixTransposeSharedwBCPfS_ii --------------------------
	.section	.text._Z24matrixTransposeSharedwBCPfS_ii,"ax",@progbits
	.align	128
        .global         _Z24matrixTransposeSharedwBCPfS_ii
        .type           _Z24matrixTransposeSharedwBCPfS_ii,@function
        .size           _Z24matrixTransposeSharedwBCPfS_ii,(.L_x_4 - _Z24matrixTransposeSharedwBCPfS_ii)
        .other          _Z24matrixTransposeSharedwBCPfS_ii,@"STO_CUDA_ENTRY STV_DEFAULT"
_Z24matrixTransposeSharedwBCPfS_ii:
.text._Z24matrixTransposeSharedwBCPfS_ii:
[----:B------:R-:W-:Y:S01]  /*0000*/  LDC R1, c[0x0][0x37c] ;  /* 0x0000df00ff017b82 */ /* 0x000fe20000000800 */
[----:B------:R-:W0:Y:S07]  /*0010*/  S2R R9, SR_TID.Y ;  /* 0x0000000000097919 */ /* 0x000e2e0000002200 */
[----:B------:R-:W1:Y:S01]  /*0020*/  LDC R6, c[0x0][0x360] ;  /* 0x0000d800ff067b82 */ /* 0x000e620000000800 */
[----:B------:R-:W2:Y:S01]  /*0030*/  LDCU.64 UR8, c[0x0][0x390] ;  /* 0x00007200ff0877ac */ /* 0x000ea20008000a00 */
[----:B------:R-:W1:Y:S01]  /*0040*/  S2R R11, SR_TID.X ;  /* 0x00000000000b7919 */ /* 0x000e620000002100 */
[----:B------:R-:W3:Y:S05]  /*0050*/  LDCU.64 UR4, c[0x0][0x358] ;  /* 0x00006b00ff0477ac */ /* 0x000eea0008000a00 */
[----:B------:R-:W0:Y:S08]  /*0060*/  S2UR UR7, SR_CTAID.Y ;  /* 0x00000000000779c3 */ /* 0x000e300000002600 */
[----:B------:R-:W0:Y:S08]  /*0070*/  LDC R7, c[0x0][0x364] ;  /* 0x0000d900ff077b82 */ /* 0x000e300000000800 */
[----:B------:R-:W1:Y:S01]  /*0080*/  S2UR UR6, SR_CTAID.X ;  /* 0x00000000000679c3 */ /* 0x000e620000002500 */
[----:B0-----:R-:W-:-:S05]  /*0090*/  IMAD R0, R7, UR7, R9 ;  /* 0x0000000707007c24 */ /* 0x001fca000f8e0209 */
[----:B--2---:R-:W-:Y:S01]  /*00a0*/  ISETP.GE.AND P0, PT, R0, UR9, PT ;  /* 0x0000000900007c0c */ /* 0x004fe2000bf06270 */
[----:B-1----:R-:W-:-:S05]  /*00b0*/  IMAD R5, R6, UR6, R11 ;  /* 0x0000000606057c24 */ /* 0x002fca000f8e020b */
[----:B------:R-:W-:-:S13]  /*00c0*/  ISETP.GE.OR P0, PT, R5, UR8, P0 ;  /* 0x0000000805007c0c */ /* 0x000fda0008706670 */
[----:B------:R-:W0:Y:S01]  /*00d0*/  @!P0 LDC.64 R2, c[0x0][0x380] ;  /* 0x0000e000ff028b82 */ /* 0x000e220000000a00 */
[----:B------:R-:W-:-:S04]  /*00e0*/  @!P0 IMAD R5, R0, UR8, R5 ;  /* 0x0000000800058c24 */ /* 0x000fc8000f8e0205 */
[----:B0-----:R-:W-:-:S06]  /*00f0*/  @!P0 IMAD.WIDE R2, R5, 0x4, R2 ;  /* 0x0000000405028825 */ /* 0x001fcc00078e0202 */
[----:B---3--:R-:W2:Y:S01]  /*0100*/  @!P0 LDG.E R2, desc[UR4][R2.64] ;  /* 0x0000000402028981 */ /* 0x008ea2000c1e1900 */
[----:B------:R-:W-:Y:S01]  /*0110*/  @!P0 MOV R4, 0x400 ;  /* 0x0000040000048802 */ /* 0x000fe20000000f00 */
[----:B------:R-:W-:Y:S01]  /*0120*/  IMAD R0, R6, UR6, R9 ;  /* 0x0000000606007c24 */ /* 0x000fe2000f8e0209 */
[----:B------:R-:W0:Y:S04]  /*0130*/  @!P0 S2R R5, SR_CgaCtaId ;  /* 0x0000000000058919 */ /* 0x000e280000008800 */
[----:B------:R-:W-:Y:S02]  /*0140*/  ISETP.GE.AND P1, PT, R0, UR9, PT ;  /* 0x0000000900007c0c */ /* 0x000fe4000bf26270 */
[----:B0-----:R-:W-:Y:S01]  /*0150*/  @!P0 LEA R4, R5, R4, 0x18 ;  /* 0x0000000405048211 */ /* 0x001fe200078ec0ff */
[----:B------:R-:W-:-:S04]  /*0160*/  IMAD R5, R7, UR7, R11 ;  /* 0x0000000707057c24 */ /* 0x000fc8000f8e020b */
[----:B------:R-:W-:Y:S01]  /*0170*/  @!P0 IMAD R4, R11, 0x84, R4 ;  /* 0x000000840b048824 */ /* 0x000fe200078e0204 */
[----:B------:R-:W-:-:S04]  /*0180*/  ISETP.GE.OR P1, PT, R5, UR8, P1 ;  /* 0x0000000805007c0c */ /* 0x000fc80008f26670 */
[----:B------:R-:W-:-:S05]  /*0190*/  @!P0 LEA R7, R9, R4, 0x2 ;  /* 0x0000000409078211 */ /* 0x000fca00078e10ff */
[----:B--2---:R0:W-:Y:S01]  /*01a0*/  @!P0 STS [R7], R2 ;  /* 0x0000000207008388 */ /* 0x0041e20000000800 */
[----:B------:R-:W-:Y:S06]  /*01b0*/  BAR.SYNC.DEFER_BLOCKING 0x0 ;  /* 0x0000000000007b1d */ /* 0x000fec0000010000 */
[----:B------:R-:W-:Y:S05]  /*01c0*/  @P1 EXIT ;  /* 0x000000000000194d */ /* 0x000fea0003800000 */
[----:B------:R-:W1:Y:S01]  /*01d0*/  S2R R3, SR_CgaCtaId ;  /* 0x0000000000037919 */ /* 0x000e620000008800 */
[----:B0-----:R-:W-:Y:S01]  /*01e0*/  MOV R2, 0x400 ;  /* 0x0000040000027802 */ /* 0x001fe20000000f00 */
[----:B------:R-:W-:-:S03]  /*01f0*/  IMAD R5, R0, UR9, R5 ;  /* 0x0000000900057c24 */ /* 0x000fc6000f8e0205 */
[----:B-1----:R-:W-:-:S05]  /*0200*/  LEA R2, R3, R2, 0x18 ;  /* 0x0000000203027211 */ /* 0x002fca00078ec0ff */
[----:B------:R-:W-:-:S05]  /*0210*/  IMAD R2, R9, 0x84, R2 ;  /* 0x0000008409027824 */ /* 0x000fca00078e0202 */
[----:B------:R-:W-:Y:S02]  /*0220*/  LEA R4, R11, R2, 0x2 ;  /* 0x000000020b047211 */ /* 0x000fe400078e10ff */
[----:B------:R-:W0:Y:S03]  /*0230*/  LDC.64 R2, c[0x0][0x388] ;  /* 0x0000e200ff027b82 */ /* 0x000e260000000a00 */
[----:B------:R-:W1:Y:S01]  /*0240*/  LDS R7, [R4] ;  /* 0x0000000004077984 */ /* 0x000e620000000800 */
[----:B0-----:R-:W-:-:S05]  /*0250*/  IMAD.WIDE R2, R5, 0x4, R2 ;  /* 0x0000000405027825 */ /* 0x001fca00078e0202 */
[----:B-1----:R-:W-:Y:S01]  /*0260*/  STG.E desc[UR4][R2.64], R7 ;  /* 0x0000000702007986 */ /* 0x002fe2000c101904 */
[----:B------:R-:W-:Y:S05]  /*0270*/  EXIT ;  /* 0x000000000000794d */ /* 0x000fea0003800000 */
.L_x_0:
[----:B------:R-:W-:-:S00]  /*0280*/  BRA `(.L_x_0) ;  /* 0xfffffffc00fc7947 */ /* 0x000fc0000383ffff */
[----:B------:R-:W-:-:S00]  /*0290*/  NOP ;  /* 0x0000000000007918 */ /* 0x000fc00000000000 */
        /* <DEDUP_REMOVED lines=14> */
.L_x_4:


//--------------------- .text._Z23matrixTransposeUnrolledPfS_ii --------------------------
	.section	.text._Z23matrixTransposeUnrolledPfS_ii,"ax",@progbits
	.align	128
        .global         _Z23matrixTransposeUnrolledPfS_ii
        .type           _Z23matrixTransposeUnrolledPfS_ii,@function
        .size           _Z23matrixTransposeUnrolledPfS_ii,(.L_x_5 - _Z23matrixTransposeUnrolledPfS_ii)
        .other          _Z23matrixTransposeUnrolledPfS_ii,@"STO_CUDA_ENTRY STV_DEFAULT"
_Z23matrixTransposeUnrolledPfS_ii:
.text._Z23matrixTransposeUnrolledPfS_ii:
[----:B------:R-:W-:Y:S01]  /*0000*/  LDC R1, c[0x0][0x37c] ;  /* 0x0000df00ff017b82 */ /* 0x000fe20000000800 */
[----:B------:R-:W0:Y:S01]  /*0010*/  S2R R0, SR_TID.Y ;  /* 0x0000000000007919 */ /* 0x000e220000002200 */
[----:B------:R-:W1:Y:S01]  /*0020*/  LDCU.64 UR8, c[0x0][0x390] ;  /* 0x00007200ff0877ac */ /* 0x000e620008000a00 */
[----:B------:R-:W0:Y:S01]  /*0030*/  S2R R7, SR_CTAID.Y ;  /* 0x0000000000077919 */ /* 0x000e220000002600 */
[----:B------:R-:W2:Y:S01]  /*0040*/  LDCU.64 UR6, c[0x0][0x358] ;  /* 0x00006b00ff0677ac */ /* 0x000ea20008000a00 */
[----:B------:R-:W3:Y:S01]  /*0050*/  S2R R13, SR_CTAID.X ;  /* 0x00000000000d7919 */ /* 0x000ee20000002500 */
[----:B------:R-:W3:Y:S01]  /*0060*/  S2R R6, SR_TID.X ;  /* 0x0000000000067919 */ /* 0x000ee20000002100 */
[----:B0-----:R-:W-:-:S04]  /*0070*/  IMAD R15, R7, 0x20, R0 ;  /* 0x00000020070f7824 */ /* 0x001fc800078e0200 */
[C---:B------:R-:W-:Y:S01]  /*0080*/  VIADD R19, R15.reuse, 0x10 ;  /* 0x000000100f137836 */ /* 0x040fe20000000000 */
[C---:B------:R-:W-:Y:S02]  /*0090*/  IADD3 R17, PT, PT, R15.reuse, 0x8, RZ ;  /* 0x000000080f117810 */ /* 0x040fe40007ffe0ff */
[----:B------:R-:W-:Y:S01]  /*00a0*/  IADD3 R21, PT, PT, R15, 0x18, RZ ;  /* 0x000000180f157810 */ /* 0x000fe20007ffe0ff */
[----:B---3--:R-:W-:Y:S01]  /*00b0*/  IMAD R12, R13, 0x20, R6 ;  /* 0x000000200d0c7824 */ /* 0x008fe200078e0206 */
[----:B-1----:R-:W-:Y:S02]  /*00c0*/  ISETP.GE.AND P0, PT, R15, UR8, PT ;  /* 0x000000080f007c0c */ /* 0x002fe4000bf06270 */
[----:B------:R-:W-:Y:S02]  /*00d0*/  ISETP.GE.AND P3, PT, R17, UR8, PT ;  /* 0x0000000811007c0c */ /* 0x000fe4000bf66270 */
[----:B------:R-:W-:Y:S02]  /*00e0*/  ISETP.GE.AND P2, PT, R19, UR8, PT ;  /* 0x0000000813007c0c */ /* 0x000fe4000bf46270 */
[----:B------:R-:W-:-:S02]  /*00f0*/  ISETP.GE.AND P1, PT, R21, UR8, PT ;  /* 0x0000000815007c0c */ /* 0x000fc4000bf26270 */
[C---:B------:R-:W-:Y:S02]  /*0100*/  ISETP.GE.OR P0, PT, R12.reuse, UR9, P0 ;  /* 0x000000090c007c0c */ /* 0x040fe40008706670 */
[C---:B------:R-:W-:Y:S02]  /*0110*/  ISETP.GE.OR P3, PT, R12.reuse, UR9, P3 ;  /* 0x000000090c007c0c */ /* 0x040fe40009f66670 */
[C---:B------:R-:W-:Y:S02]  /*0120*/  ISETP.GE.OR P2, PT, R12.reuse, UR9, P2 ;  /* 0x000000090c007c0c */ /* 0x040fe40009746670 */
[----:B------:R-:W-:-:S07]  /*0130*/  ISETP.GE.OR P1, PT, R12, UR9, P1 ;  /* 0x000000090c007c0c */ /* 0x000fce0008f26670 */
[----:B------:R-:W0:Y:S01]  /*0140*/  @!P0 LDC.64 R10, c[0x0][0x380] ;  /* 0x0000e000ff0a8b82 */ /* 0x000e220000000a00 */
[--C-:B------:R-:W-:Y:S02]  /*0150*/  @!P0 IMAD R15, R15, UR9, R12.reuse ;  /* 0x000000090f0f8c24 */ /* 0x100fe4000f8e020c */
[--C-:B------:R-:W-:Y:S02]  /*0160*/  @!P3 IMAD R17, R17, UR9, R12.reuse ;  /* 0x000000091111bc24 */ /* 0x100fe4000f8e020c */
[--C-:B------:R-:W-:Y:S02]  /*0170*/  @!P2 IMAD R19, R19, UR9, R12.reuse ;  /* 0x000000091313ac24 */ /* 0x100fe4000f8e020c */
[----:B------:R-:W-:Y:S01]  /*0180*/  @!P1 IMAD R21, R21, UR9, R12 ;  /* 0x0000000915159c24 */ /* 0x000fe2000f8e020c */
[----:B------:R-:W1:Y:S08]  /*0190*/  @!P3 LDC.64 R8, c[0x0][0x380] ;  /* 0x0000e000ff08bb82 */ /* 0x000e700000000a00 */
[----:B------:R-:W3:Y:S08]  /*01a0*/  @!P2 LDC.64 R4, c[0x0][0x380] ;  /* 0x0000e000ff04ab82 */ /* 0x000ef00000000a00 */
[----:B------:R-:W4:Y:S01]  /*01b0*/  @!P1 LDC.64 R2, c[0x0][0x380] ;  /* 0x0000e000ff029b82 */ /* 0x000f220000000a00 */
[----:B0-----:R-:W-:-:S06]  /*01c0*/  @!P0 IMAD.WIDE R10, R15, 0x4, R10 ;  /* 0x000000040f0a8825 */ /* 0x001fcc00078e020a */
[----:B--2---:R0:W2:Y:S01]  /*01d0*/  @!P0 LDG.E R10, desc[UR6][R10.64] ;  /* 0x000000060a0a8981 */ /* 0x0040a2000c1e1900 */
[----:B-1----:R-:W-:-:S05]  /*01e0*/  @!P3 IMAD.WIDE R8, R17, 0x4, R8 ;  /* 0x000000041108b825 */ /* 0x002fca00078e0208 */
[----:B------:R-:W5:Y:S01]  /*01f0*/  @!P3 LDG.E R12, desc[UR6][R8.64] ;  /* 0x00000006080cb981 */ /* 0x000f62000c1e1900 */
[----:B---3--:R-:W-:-:S05]  /*0200*/  @!P2 IMAD.WIDE R4, R19, 0x4, R4 ;  /* 0x000000041304a825 */ /* 0x008fca00078e0204 */
[----:B------:R-:W3:Y:S01]  /*0210*/  @!P2 LDG.E R14, desc[UR6][R4.64] ;  /* 0x00000006040ea981 */ /* 0x000ee2000c1e1900 */
[----:B----4-:R-:W-:-:S05]  /*0220*/  @!P1 IMAD.WIDE R2, R21, 0x4, R2 ;  /* 0x0000000415029825 */ /* 0x010fca00078e0202 */
[----:B------:R1:W4:Y:S01]  /*0230*/  @!P1 LDG.E R16, desc[UR6][R2.64] ;  /* 0x0000000602109981 */ /* 0x000322000c1e1900 */
[----:B------:R-:W0:Y:S01]  /*0240*/  S2UR UR5, SR_CgaCtaId ;  /* 0x00000000000579c3 */ /* 0x000e220000008800 */
[----:B------:R-:W-:Y:S01]  /*0250*/  UMOV UR4, 0x400 ;  /* 0x0000040000047882 */ /* 0x000fe20000000000 */
[----:B------:R-:W-:Y:S01]  /*0260*/  IMAD R18, R13, 0x20, R0 ;  /* 0x000000200d127824 */ /* 0x000fe200078e0200 */
[----:B0-----:R-:W-:-:S06]  /*0270*/  ULEA UR4, UR5, UR4, 0x18 ;  /* 0x0000000405047291 */ /* 0x001fcc000f8ec0ff */
[----:B------:R-:W-:-:S05]  /*0280*/  LEA R11, R6, UR4, 0x2 ;  /* 0x00000004060b7c11 */ /* 0x000fca000f8e10ff */
[--C-:B-1----:R-:W-:Y:S02]  /*0290*/  IMAD R3, R6, 0x80, R11.reuse ;  /* 0x0000008006037824 */ /* 0x102fe400078e020b */
[----:B------:R-:W-:Y:S02]  /*02a0*/  IMAD R11, R0, 0x84, R11 ;  /* 0x00000084000b7824 */ /* 0x000fe400078e020b */
[C---:B------:R-:W-:Y:S01]  /*02b0*/  VIADD R20, R18.reuse, 0x8 ;  /* 0x0000000812147836 */ /* 0x040fe20000000000 */
[C---:B------:R-:W-:Y:S02]  /*02c0*/  IADD3 R22, PT, PT, R18.reuse, 0x10, RZ ;  /* 0x0000001012167810 */ /* 0x040fe40007ffe0ff */
[----:B------:R-:W-:Y:S02]  /*02d0*/  LEA R7, R7, R6, 0x5 ;  /* 0x0000000607077211 */ /* 0x000fe400078e28ff */
[----:B------:R-:W-:Y:S02]  /*02e0*/  ISETP.GE.AND P5, PT, R18, UR9, PT ;  /* 0x0000000912007c0c */ /* 0x000fe4000bfa6270 */
[----:B------:R-:W-:-:S02]  /*02f0*/  ISETP.GE.AND P6, PT, R20, UR9, PT ;  /* 0x0000000914007c0c */ /* 0x000fc4000bfc6270 */
[----:B------:R-:W-:Y:S02]  /*0300*/  ISETP.GE.AND P4, PT, R22, UR9, PT ;  /* 0x0000000916007c0c */ /* 0x000fe4000bf86270 */
[C---:B------:R-:W-:Y:S02]  /*0310*/  ISETP.GE.OR P5, PT, R7.reuse, UR8, P5 ;  /* 0x0000000807007c0c */ /* 0x040fe4000afa6670 */
[C---:B------:R-:W-:Y:S02]  /*0320*/  ISETP.GE.OR P6, PT, R7.reuse, UR8, P6 ;  /* 0x0000000807007c0c */ /* 0x040fe4000b7c6670 */
[----:B------:R-:W-:Y:S02]  /*0330*/  ISETP.GE.OR P4, PT, R7, UR8, P4 ;  /* 0x0000000807007c0c */ /* 0x000fe4000a786670 */
[----:B------:R-:W-:-:S07]  /*0340*/  LEA R0, R0, R3, 0x2 ;  /* 0x0000000300007211 */ /* 0x000fce00078e10ff */
[----:B------:R-:W0:Y:S08]  /*0350*/  @!P5 LDC.64 R8, c[0x0][0x388] ;  /* 0x0000e200ff08db82 */ /* 0x000e300000000a00 */
[----:B------:R-:W1:Y:S08]  /*0360*/  @!P6 LDC.64 R4, c[0x0][0x388] ;  /* 0x0000e200ff04eb82 */ /* 0x000e700000000a00 */
[----:B------:R-:W1:Y:S01]  /*0370*/  @!P4 LDC.64 R2, c[0x0][0x388] ;  /* 0x0000e200ff02cb82 */ /* 0x000e620000000a00 */
[C---:B------:R-:W-:Y:S01]  /*0380*/  IADD3 R6, PT, PT, R18.reuse, 0x18, RZ ;  /* 0x0000001812067810 */ /* 0x040fe20007ffe0ff */
[----:B------:R-:W-:-:S02]  /*0390*/  @!P5 IMAD R15, R18, UR8, R7 ;  /* 0x00000008120fdc24 */ /* 0x000fc4000f8e0207 */
[----:B------:R-:W-:Y:S02]  /*03a0*/  @!P4 IMAD R21, R22, UR8, R7 ;  /* 0x000000081615cc24 */ /* 0x000fe4000f8e0207 */
[----:B0-----:R-:W-:-:S04]  /*03b0*/  @!P5 IMAD.WIDE R8, R15, 0x4, R8 ;  /* 0x000000040f08d825 */ /* 0x001fc800078e0208 */
[----:B-1----:R-:W-:Y:S01]  /*03c0*/  @!P4 IMAD.WIDE R2, R21, 0x4, R2 ;  /* 0x000000041502c825 */ /* 0x002fe200078e0202 */
[----:B--2---:R-:W-:Y:S04]  /*03d0*/  @!P0 STS [R11], R10 ;  /* 0x0000000a0b008388 */ /* 0x004fe80000000800 */
[----:B-----5:R-:W-:Y:S04]  /*03e0*/  @!P3 STS [R11+0x420], R12 ;  /* 0x0004200c0b00b388 */ /* 0x020fe80000000800 */
[----:B---3--:R-:W-:Y:S04]  /*03f0*/  @!P2 STS [R11+0x840], R14 ;  /* 0x0008400e0b00a388 */ /* 0x008fe80000000800 */
[----:B----4-:R0:W-:Y:S01]  /*0400*/  @!P1 STS [R11+0xc60], R16 ;  /* 0x000c60100b009388 */ /* 0x0101e20000000800 */
[----:B------:R-:W-:Y:S06]  /*0410*/  BAR.SYNC.DEFER_BLOCKING 0x0 ;  /* 0x0000000000007b1d */ /* 0x000fec0000010000 */
[----:B------:R-:W1:Y:S04]  /*0420*/  @!P5 LDS R13, [R0] ;  /* 0x00000000000dd984 */ /* 0x000e680000000800 */
[----:B------:R-:W2:Y:S04]  /*0430*/  @!P6 LDS R17, [R0+0x20] ;  /* 0x000020000011e984 */ /* 0x000ea80000000800 */
[----:B------:R-:W3:Y:S01]  /*0440*/  @!P4 LDS R19, [R0+0x40] ;  /* 0x000040000013c984 */ /* 0x000ee20000000800 */
[----:B------:R-:W-:Y:S01]  /*0450*/  ISETP.GE.AND P0, PT, R6, UR9, PT ;  /* 0x0000000906007c0c */ /* 0x000fe2000bf06270 */
[----:B0-----:R-:W-:-:S03]  /*0460*/  @!P6 IMAD R11, R20, UR8, R7 ;  /* 0x00000008140bec24 */ /* 0x001fc6000f8e0207 */
[----:B------:R-:W-:Y:S01]  /*0470*/  ISETP.GE.OR P0, PT, R7, UR8, P0 ;  /* 0x0000000807007c0c */ /* 0x000fe20008706670 */
[----:B------:R-:W-:Y:S01]  /*0480*/  @!P6 IMAD.WIDE R4, R11, 0x4, R4 ;  /* 0x000000040b04e825 */ /* 0x000fe200078e0204 */
[----:B-1----:R0:W-:Y:S04]  /*0490*/  @!P5 STG.E desc[UR6][R8.64], R13 ;  /* 0x0000000d0800d986 */ /* 0x0021e8000c101906 */
[----:B--2---:R0:W-:Y:S04]  /*04a0*/  @!P6 STG.E desc[UR6][R4.64], R17 ;  /* 0x000000110400e986 */ /* 0x0041e8000c101906 */
[----:B---3--:R0:W-:Y:S03]  /*04b0*/  @!P4 STG.E desc[UR6][R2.64], R19 ;  /* 0x000000130200c986 */ /* 0x0081e6000c101906 */
[----:B------:R-:W-:Y:S05]  /*04c0*/  @P0 EXIT ;  /* 0x000000000000094d */ /* 0x000fea0003800000 */
[----:B0-----:R-:W0:Y:S01]  /*04d0*/  LDS R5, [R0+0x60] ;  /* 0x0000600000057984 */ /* 0x001e220000000800 */
[----:B------:R-:W1:Y:S01]  /*04e0*/  LDC.64 R2, c[0x0][0x388] ;  /* 0x0000e200ff027b82 */ /* 0x000e620000000a00 */
[----:B------:R-:W-:-:S04]  /*04f0*/  IMAD R7, R6, UR8, R7 ;  /* 0x0000000806077c24 */ /* 0x000fc8000f8e0207 */
[----:B-1----:R-:W-:-:S05]  /*0500*/  IMAD.WIDE R2, R7, 0x4, R2 ;  /* 0x0000000407027825 */ /* 0x002fca00078e0202 */
[----:B0-----:R-:W-:Y:S01]  /*0510*/  STG.E desc[UR6][R2.64], R5 ;  /* 0x0000000502007986 */ /* 0x001fe2000c101906 */
[----:B------:R-:W-:Y:S05]  /*0520*/  EXIT ;  /* 0x000000000000794d */ /* 0x000fea0003800000 */
.L_x_1:
        /* <DEDUP_REMOVED lines=13> */
.L_x_5:


//--------------------- .text._Z21matrixTransposeSharedPfS_ii --------------------------
	.section	.text._Z21matrixTransposeSharedPfS_ii,"ax",@progbits
	.align	128
        .global         _Z21matrixTransposeSharedPfS_ii
        .type           _Z21matrixTransposeSharedPfS_ii,@function
        .size           _Z21matrixTransposeSharedPfS_ii,(.L_x_6 - _Z21matrixTransposeSharedPfS_ii)
        .other          _Z21matrixTransposeSharedPfS_ii,@"STO_CUDA_ENTRY STV_DEFAULT"
_Z21matrixTransposeSharedPfS_ii:
.text._Z21matrixTransposeSharedPfS_ii:
        /* <DEDUP_REMOVED lines=22> */
[----:B------:R-:W-:-:S03]  /*0160*/  IMAD R5, R7, UR5, R11 ;  /* 0x0000000507057c24 */ /* 0x000fc6000f8e020b */
[----:B------:R-:W-:Y:S02]  /*0170*/  @!P0 LEA R4, R11, R4, 0x7 ;  /* 0x000000040b048211 */ /* 0x000fe400078e38ff */
[----:B------:R-:W-:Y:S02]  /*0180*/  ISETP.GE.OR P1, PT, R5, UR8, P1 ;  /* 0x0000000805007c0c */ /* 0x000fe40008f26670 */
[----:B------:R-:W-:-:S05]  /*0190*/  @!P0 LEA R7, R9, R4, 0x2 ;  /* 0x0000000409078211 */ /* 0x000fca00078e10ff */
[----:B--2---:R0:W-:Y:S01]  /*01a0*/  @!P0 STS [R7], R2 ;  /* 0x0000000207008388 */ /* 0x0041e20000000800 */
[----:B------:R-:W-:Y:S06]  /*01b0*/  BAR.SYNC.DEFER_BLOCKING 0x0 ;  /* 0x0000000000007b1d */ /* 0x000fec0000010000 */
[----:B------:R-:W-:Y:S05]  /*01c0*/  @P1 EXIT ;  /* 0x000000000000194d */ /* 0x000fea0003800000 */
[----:B------:R-:W1:Y:S01]  /*01d0*/  S2UR UR5, SR_CgaCtaId ;  /* 0x00000000000579c3 */ /* 0x000e620000008800 */
[----:B------:R-:W-:Y:S01]  /*01e0*/  UMOV UR4, 0x400 ;  /* 0x0000040000047882 */ /* 0x000fe20000000000 */
[----:B------:R-:W-:Y:S01]  /*01f0*/  IMAD R5, R0, UR9, R5 ;  /* 0x0000000900057c24 */ /* 0x000fe2000f8e0205 */
[----:B-1----:R-:W-:-:S06]  /*0200*/  ULEA UR4, UR5, UR4, 0x18 ;  /* 0x0000000405047291 */ /* 0x002fcc000f8ec0ff */
[----:B0-----:R-:W-:-:S04]  /*0210*/  LEA R2, R9, UR4, 0x7 ;  /* 0x0000000409027c11 */ /* 0x001fc8000f8e38ff */
[----:B------:R-:W-:Y:S02]  /*0220*/  LEA R4, R11, R2, 0x2 ;  /* 0x000000020b047211 */ /* 0x000fe400078e10ff */
[----:B------:R-:W0:Y:S03]  /*0230*/  LDC.64 R2, c[0x0][0x388] ;  /* 0x0000e200ff027b82 */ /* 0x000e260000000a00 */
[----:B------:R-:W1:Y:S01]  /*0240*/  LDS R7, [R4] ;  /* 0x0000000004077984 */ /* 0x000e620000000800 */
[----:B0-----:R-:W-:-:S05]  /*0250*/  IMAD.WIDE R2, R5, 0x4, R2 ;  /* 0x0000000405027825 */ /* 0x001fca00078e0202 */
[----:B-1----:R-:W-:Y:S01]  /*0260*/  STG.E desc[UR6][R2.64], R7 ;  /* 0x0000000702007986 */ /* 0x002fe2000c101906 */
[----:B------:R-:W-:Y:S05]  /*0270*/  EXIT ;  /* 0x000000000000794d */ /* 0x000fea0003800000 */
.L_x_2:
        /* <DEDUP_REMOVED lines=16> */
.L_x_6:


//--------------------- .text._Z15matrixTransposePfS_ii --------------------------
	.section	.text._Z15matrixTransposePfS_ii,"ax",@progbits
	.align	128
        .global         _Z15matrixTransposePfS_ii
        .type           _Z15matrixTransposePfS_ii,@function
        .size           _Z15matrixTransposePfS_ii,(.L_x_7 - _Z15matrixTransposePfS_ii)
        .other          _Z15matrixTransposePfS_ii,@"STO_CUDA_ENTRY STV_DEFAULT"
_Z15matrixTransposePfS_ii:
.text._Z15matrixTransposePfS_ii:
[----:B------:R-:W-:Y:S01]  /*0000*/  LDC R1, c[0x0][0x37c] ;  /* 0x0000df00ff017b82 */ /* 0x000fe20000000800 */
[----:B------:R-:W0:Y:S07]  /*0010*/  S2R R5, SR_TID.Y ;  /* 0x0000000000057919 */ /* 0x000e2e0000002200 */
[----:B------:R-:W0:Y:S01]  /*0020*/  LDC R0, c[0x0][0x364] ;  /* 0x0000d900ff007b82 */ /* 0x000e220000000800 */
[----:B------:R-:W1:Y:S01]  /*0030*/  LDCU.64 UR8, c[0x0][0x390] ;  /* 0x00007200ff0877ac */ /* 0x000e620008000a00 */
[----:B------:R-:W2:Y:S01]  /*0040*/  S2R R4, SR_TID.X ;  /* 0x0000000000047919 */ /* 0x000ea20000002100 */
[----:B------:R-:W3:Y:S05]  /*0050*/  LDCU.64 UR4, c[0x0][0x358] ;  /* 0x00006b00ff0477ac */ /* 0x000eea0008000a00 */
[----:B------:R-:W0:Y:S08]  /*0060*/  S2UR UR6, SR_CTAID.Y ;  /* 0x00000000000679c3 */ /* 0x000e300000002600 */
[----:B------:R-:W2:Y:S08]  /*0070*/  S2UR UR7, SR_CTAID.X ;  /* 0x00000000000779c3 */ /* 0x000eb00000002500 */
[----:B------:R-:W2:Y:S08]  /*0080*/  LDC R7, c[0x0][0x360] ;  /* 0x0000d800ff077b82 */ /* 0x000eb00000000800 */
[----:B------:R-:W4:Y:S01]  /*0090*/  LDC.64 R2, c[0x0][0x380] ;  /* 0x0000e000ff027b82 */ /* 0x000f220000000a00 */
[----:B0-----:R-:W-:-:S02]  /*00a0*/  IMAD R0, R0, UR6, R5 ;  /* 0x0000000600007c24 */ /* 0x001fc4000f8e0205 */
[----:B--2---:R-:W-:-:S04]  /*00b0*/  IMAD R7, R7, UR7, R4 ;  /* 0x0000000707077c24 */ /* 0x004fc8000f8e0204 */
[----:B-1----:R-:W-:-:S04]  /*00c0*/  IMAD R5, R0, UR8, R7 ;  /* 0x0000000800057c24 */ /* 0x002fc8000f8e0207 */
[----:B----4-:R-:W-:Y:S02]  /*00d0*/  IMAD.WIDE R2, R5, 0x4, R2 ;  /* 0x0000000405027825 */ /* 0x010fe400078e0202 */
[----:B------:R-:W0:Y:S04]  /*00e0*/  LDC.64 R4, c[0x0][0x388] ;  /* 0x0000e200ff047b82 */ /* 0x000e280000000a00 */
[----:B---3--:R-:W2:Y:S01]  /*00f0*/  LDG.E R3, desc[UR4][R2.64] ;  /* 0x0000000402037981 */ /* 0x008ea2000c1e1900 */
[----:B------:R-:W-:-:S04]  /*0100*/  IMAD R7, R7, UR9, R0 ;  /* 0x0000000907077c24 */ /* 0x000fc8000f8e0200 */
[----:B0-----:R-:W-:-:S05]  /*0110*/  IMAD.WIDE R4, R7, 0x4, R4 ;  /* 0x0000000407047825 */ /* 0x001fca00078e0204 */
[----:B--2---:R-:W-:Y:S01]  /*0120*/  STG.E desc[UR4][R4.64], R3 ;  /* 0x0000000304007986 */ /* 0x004fe2000c101904 */
[----:B------:R-:W-:Y:S05]  /*0130*/  EXIT ;  /* 0x000000000000794d */ /* 0x000fea0003800000 */
.L_x_3:
        /* <DEDUP_REMOVED lines=12> */
.L_x_7:


//--------------------- .nv.shared._Z24matrixTransposeSharedwBCPfS_ii --------------------------
	.section	.nv.shared._Z24matrixTransposeSharedwBCPfS_ii,"aw",@nobits
	.sectionflags	@""
	.align	4
.nv.shared._Z24matrixTransposeSharedwBCPfS_ii:
	.zero		5248


//--------------------- .nv.shared.reserved.0     --------------------------
	.section	.nv.shared.reserved.0,"aw",@nobits
	.weak		__nv_reservedSMEM_offset_0_alias
	.size		__nv_reservedSMEM_offset_0_alias, 0, 64
	.other		__nv_reservedSMEM_offset_0_alias,@"STO_CUDA_RESERVED_SHARED STV_DEFAULT"
__nv_reservedSMEM_offset_0_alias:
	.zero		0
	.zero		64


//--------------------- .nv.shared._Z23matrixTransposeUnrolledPfS_ii --------------------------
	.section	.nv.shared._Z23matrixTransposeUnrolledPfS_ii,"aw",@nobits
	.sectionflags	@""
	.align	4
.nv.shared._Z23matrixTransposeUnrolledPfS_ii:
	.zero		5248


//--------------------- .nv.shared._Z21matrixTransposeSharedPfS_ii --------------------------
	.section	.nv.shared._Z21matrixTransposeSharedPfS_ii,"aw",@nobits
	.sectionflags	@""
	.align	4
.nv.shared._Z21matrixTransposeSharedPfS_ii:
	.zero		5120


//--------------------- .nv.constant0._Z24matrixTransposeSharedwBCPfS_ii --------------------------
	.section	.nv.constant0._Z24matrixTransposeSharedwBCPfS_ii,"a",@progbits
	.sectionflags	@""
	.align	4
.nv.constant0._Z24matrixTransposeSharedwBCPfS_ii:
	.zero		920


//--------------------- .nv.constant0._Z23matrixTransposeUnrolledPfS_ii --------------------------
	.section	.nv.constant0._Z23matrixTransposeUnrolledPfS_ii,"a",@progbits
	.sectionflags	@""
	.align	4
.nv.constant0._Z23matrixTransposeUnrolledPfS_ii:
	.zero		920


//--------------------- .nv.constant0._Z21matrixTransposeSharedPfS_ii --------------------------
	.section	.nv.constant0._Z21matrixTransposeSharedPfS_ii,"a",@progbits
	.sectionflags	@""
	.align	4
.nv.constant0._Z21matrixTransposeSharedPfS_ii:
	.zero		920


//--------------------- .nv.constant0._Z15matrixTransposePfS_ii --------------------------
	.section	.nv.constant0._Z15matrixTransposePfS_ii,"a",@progbits
	.sectionflags	@""
	.align	4
.nv.constant0._Z15matrixTransposePfS_ii:
	.zero		920


//--------------------- SYMBOLS --------------------------

	.type		.nv.reservedSmem.offset0,@object
	.size		.nv.reservedSmem.offset0,0x4
	.type		.nv.reservedSmem.cap,@object
	.size		.nv.reservedSmem.cap,0x4
